	.headerflags	@"EF_CUDA_TEXMODE_UNIFIED EF_CUDA_64BIT_ADDRESS EF_CUDA_ACCELERATORS EF_CUDA_SM90 EF_CUDA_VIRTUAL_SM(EF_CUDA_SM90)"
	.elftype	@"ET_EXEC"


//--------------------- .nv.info                  --------------------------
	.section	.nv.info,"",@"SHT_CUDA_INFO"
	.align	4


	//----- nvinfo : EIATTR_REGCOUNT
	.align		4
        /*0000*/ 	.byte	0x04, 0x2f
        /*0002*/ 	.short	(.L_3 - .L_2)
	.align		4
.L_2:
        /*0004*/ 	.word	index@(triton_poi_fused__native_batch_norm_legit_no_training_leaky_relu_relu_8)
        /*0008*/ 	.word	0x00000020


	//----- nvinfo : EIATTR_MIN_STACK_SIZE
	.align		4
.L_3:
        /*000c*/ 	.byte	0x04, 0x12
        /*000e*/ 	.short	(.L_5 - .L_4)
	.align		4
.L_4:
        /*0010*/ 	.word	index@(triton_poi_fused__native_batch_norm_legit_no_training_leaky_relu_relu_8)
        /*0014*/ 	.word	0x00000000


	//----- nvinfo : EIATTR_FRAME_SIZE
	.align		4
.L_5:
        /*0018*/ 	.byte	0x04, 0x11
        /*001a*/ 	.short	(.L_7 - .L_6)
	.align		4
.L_6:
        /*001c*/ 	.word	index@(triton_poi_fused__native_batch_norm_legit_no_training_leaky_relu_relu_8)
        /*0020*/ 	.word	0x00000000


	//----- nvinfo : EIATTR_MIN_STACK_SIZE
	.align		4
.L_7:
        /*0024*/ 	.byte	0x04, 0x12
        /*0026*/ 	.short	(.L_9 - .L_8)
	.align		4
.L_8:
        /*0028*/ 	.word	index@(triton_poi_fused__native_batch_norm_legit_no_training_leaky_relu_relu_8)
        /*002c*/ 	.word	0x00000000
.L_9:


//--------------------- .nv.info.triton_poi_fused__native_batch_norm_legit_no_training_leaky_relu_relu_8 --------------------------
	.section	.nv.info.triton_poi_fused__native_batch_norm_legit_no_training_leaky_relu_relu_8,"",@"SHT_CUDA_INFO"
	.sectionflags	@""
	.align	4


	//----- nvinfo : EIATTR_CUDA_API_VERSION
	.align		4
        /*0000*/ 	.byte	0x04, 0x37
        /*0002*/ 	.short	(.L_11 - .L_10)
.L_10:
        /*0004*/ 	.word	0x0000007c


	//----- nvinfo : EIATTR_KPARAM_INFO
	.align		4
.L_11:
        /*0008*/ 	.byte	0x04, 0x17
        /*000a*/ 	.short	(.L_13 - .L_12)
.L_12:
        /*000c*/ 	.word	0x00000000
        /*0010*/ 	.short	0x0006
        /*0012*/ 	.short	0x0030
        /*0014*/ 	.byte	0x00, 0xf0, 0x11, 0x00


	//----- nvinfo : EIATTR_KPARAM_INFO
	.align		4
.L_13:
        /*0018*/ 	.byte	0x04, 0x17
        /*001a*/ 	.short	(.L_15 - .L_14)
.L_14:
        /*001c*/ 	.word	0x00000000
        /*0020*/ 	.short	0x0005
        /*0022*/ 	.short	0x0028
        /*0024*/ 	.byte	0x00, 0xf4, 0x21, 0x00


	//----- nvinfo : EIATTR_KPARAM_INFO
	.align		4
.L_15:
        /*0028*/ 	.byte	0x04, 0x17
        /*002a*/ 	.short	(.L_17 - .L_16)
.L_16:
        /*002c*/ 	.word	0x00000000
        /*0030*/ 	.short	0x0004
        /*0032*/ 	.short	0x0020
        /*0034*/ 	.byte	0x00, 0xf4, 0x21, 0x00


	//----- nvinfo : EIATTR_KPARAM_INFO
	.align		4
.L_17:
        /*0038*/ 	.byte	0x04, 0x17
        /*003a*/ 	.short	(.L_19 - .L_18)
.L_18:
        /*003c*/ 	.word	0x00000000
        /*0040*/ 	.short	0x0003
        /*0042*/ 	.short	0x0018
        /*0044*/ 	.byte	0x00, 0xf4, 0x21, 0x00


	//----- nvinfo : EIATTR_KPARAM_INFO
	.align		4
.L_19:
        /*0048*/ 	.byte	0x04, 0x17
        /*004a*/ 	.short	(.L_21 - .L_20)
.L_20:
        /*004c*/ 	.word	0x00000000
        /*0050*/ 	.short	0x0002
        /*0052*/ 	.short	0x0010
        /*0054*/ 	.byte	0x00, 0xf4, 0x21, 0x00


	//----- nvinfo : EIATTR_KPARAM_INFO
	.align		4
.L_21:
        /*0058*/ 	.byte	0x04, 0x17
        /*005a*/ 	.short	(.L_23 - .L_22)
.L_22:
        /*005c*/ 	.word	0x00000000
        /*0060*/ 	.short	0x0001
        /*0062*/ 	.short	0x0008
        /*0064*/ 	.byte	0x00, 0xf4, 0x21, 0x00


	//----- nvinfo : EIATTR_KPARAM_INFO
	.align		4
.L_23:
        /*0068*/ 	.byte	0x04, 0x17
        /*006a*/ 	.short	(.L_25 - .L_24)
.L_24:
        /*006c*/ 	.word	0x00000000
        /*0070*/ 	.short	0x0000
        /*0072*/ 	.short	0x0000
        /*0074*/ 	.byte	0x00, 0xf4, 0x21, 0x00


	//----- nvinfo : EIATTR_SPARSE_MMA_MASK
	.align		4
.L_25:
        /*0078*/ 	.byte	0x03, 0x50
        /*007a*/ 	.short	0x0000


	//----- nvinfo : EIATTR_MAXREG_COUNT
	.align		4
        /*007c*/ 	.byte	0x03, 0x1b
        /*007e*/ 	.short	0x00ff


	//----- nvinfo : EIATTR_EXIT_INSTR_OFFSETS
	.align		4
        /*0080*/ 	.byte	0x04, 0x1c
        /*0082*/ 	.short	(.L_27 - .L_26)


	//   ....[0]....
.L_26:
        /*0084*/ 	.word	0x00000810


	//----- nvinfo : EIATTR_REQNTID
	.align		4
.L_27:
        /*0088*/ 	.byte	0x04, 0x10
        /*008a*/ 	.short	(.L_29 - .L_28)
.L_28:
        /*008c*/ 	.word	0x00000080
        /*0090*/ 	.word	0x00000001
        /*0094*/ 	.word	0x00000001


	//----- nvinfo : EIATTR_CBANK_PARAM_SIZE
	.align		4
.L_29:
        /*0098*/ 	.byte	0x03, 0x19
        /*009a*/ 	.short	0x0034


	//----- nvinfo : EIATTR_PARAM_CBANK
	.align		4
        /*009c*/ 	.byte	0x04, 0x0a
        /*009e*/ 	.short	(.L_31 - .L_30)
	.align		4
.L_30:
        /*00a0*/ 	.word	index@(.nv.constant0.triton_poi_fused__native_batch_norm_legit_no_training_leaky_relu_relu_8)
        /*00a4*/ 	.short	0x0210
        /*00a6*/ 	.short	0x0034


	//----- nvinfo : EIATTR_SW_WAR
	.align		4
.L_31:
        /*00a8*/ 	.byte	0x04, 0x36
        /*00aa*/ 	.short	(.L_33 - .L_32)
.L_32:
        /*00ac*/ 	.word	0x00000008
.L_33:


//--------------------- .nv.callgraph             --------------------------
	.section	.nv.callgraph,"",@"SHT_CUDA_CALLGRAPH"
	.align	4
	.sectionentsize	8
	.align		4
        /*0000*/ 	.word	0x00000000
	.align		4
        /*0004*/ 	.word	0xffffffff
	.align		4
        /*0008*/ 	.word	0x00000000
	.align		4
        /*000c*/ 	.word	0xfffffffe
	.align		4
        /*0010*/ 	.word	0x00000000
	.align		4
        /*0014*/ 	.word	0xfffffffd
	.align		4
        /*0018*/ 	.word	0x00000000
	.align		4
        /*001c*/ 	.word	0xfffffffc


//--------------------- .nv.constant4             --------------------------
	.section	.nv.constant4,"a",@progbits
	.align	8
	.align		8
.nv.constant4:
        /*0000*/ 	.dword	_$_str
	.align		8
        /*0008*/ 	.dword	_$_str_$_2


//--------------------- .text.triton_poi_fused__native_batch_norm_legit_no_training_leaky_relu_relu_8 --------------------------
	.section	.text.triton_poi_fused__native_batch_norm_legit_no_training_leaky_relu_relu_8,"ax",@progbits
	.align	128
        .global         triton_poi_fused__native_batch_norm_legit_no_training_leaky_relu_relu_8
        .type           triton_poi_fused__native_batch_norm_legit_no_training_leaky_relu_relu_8,@function
        .size           triton_poi_fused__native_batch_norm_legit_no_training_leaky_relu_relu_8,(.L_x_1 - triton_poi_fused__native_batch_norm_legit_no_training_leaky_relu_relu_8)
        .other          triton_poi_fused__native_batch_norm_legit_no_training_leaky_relu_relu_8,@"STO_CUDA_ENTRY STV_DEFAULT"
triton_poi_fused__native_batch_norm_legit_no_training_leaky_relu_relu_8:
.text.triton_poi_fused__native_batch_norm_legit_no_training_leaky_relu_relu_8:
[----:B------:R-:W-:Y:S01]  /*0000*/  LDC R1, c[0x0][0x28] ;  /* 0x00000a00ff017b82 */ /* 0x000fe20000000800 */
[----:B------:R-:W1:Y:S07]  /*0010*/  S2R R0, SR_TID.X ;  /* 0x0000000000007919 */ /* 0x000e6e0000002100 */
[----:B------:R-:W2:Y:S01]  /*0020*/  LDC.64 R4, c[0x0][0x228] ;  /* 0x00008a00ff047b82 */ /* 0x000ea20000000a00 */
[----:B------:R-:W-:Y:S01]  /*0030*/  ULDC.64 UR4, c[0x0][0x208] ;  /* 0x0000820000047ab9 */ /* 0x000fe20000000a00 */
[----:B------:R-:W3:Y:S06]  /*0040*/  S2R R7, SR_CTAID.X ;  /* 0x0000000000077919 */ /* 0x000eec0000002500 */
[----:B------:R-:W4:Y:S08]  /*0050*/  LDC.64 R16, c[0x0][0x220] ;  /* 0x00008800ff107b82 */ /* 0x000f300000000a00 */
[----:B------:R-:W5:Y:S08]  /*0060*/  LDC.64 R22, c[0x0][0x218] ;  /* 0x00008600ff167b82 */ /* 0x000f700000000a00 */
[----:B------:R-:W5:Y:S01]  /*0070*/  LDC.64 R20, c[0x0][0x230] ;  /* 0x00008c00ff147b82 */ /* 0x000f620000000a00 */
[----:B-1----:R-:W-:-:S07]  /*0080*/  SHF.L.U32 R0, R0, 0x2, RZ ;  /* 0x0000000200007819 */ /* 0x002fce00000006ff */
[----:B------:R-:W1:Y:S01]  /*0090*/  LDC.64 R8, c[0x0][0x238] ;  /* 0x00008e00ff087b82 */ /* 0x000e620000000a00 */
[----:B---3--:R-:W-:Y:S02]  /*00a0*/  SHF.R.S32.HI R3, RZ, 0x15, R7 ;  /* 0x00000015ff037819 */ /* 0x008fe40000011407 */
[----:B------:R-:W-:Y:S02]  /*00b0*/  LOP3.LUT R0, R0, 0x1fc, RZ, 0xc0, !PT ;  /* 0x000001fc00007812 */ /* 0x000fe400078ec0ff */
[----:B------:R-:W-:Y:S02]  /*00c0*/  SGXT R3, R3, 0x1 ;  /* 0x000000010303781a */ /* 0x000fe40000000200 */
[----:B------:R-:W-:-:S04]  /*00d0*/  LEA R0, R7, R0, 0xa ;  /* 0x0000000007007211 */ /* 0x000fc800078e50ff */
[----:B------:R-:W-:-:S04]  /*00e0*/  LEA.HI R3, R3, R0, RZ, 0x6 ;  /* 0x0000000003037211 */ /* 0x000fc800078f30ff */
[----:B------:R-:W-:-:S04]  /*00f0*/  LOP3.LUT R3, R3, 0xffffffc0, RZ, 0xc0, !PT ;  /* 0xffffffc003037812 */ /* 0x000fc800078ec0ff */
[----:B------:R-:W-:-:S05]  /*0100*/  IADD3 R24, R0, -R3, RZ ;  /* 0x8000000300187210 */ /* 0x000fca0007ffe0ff */
[----:B--2---:R-:W-:-:S06]  /*0110*/  IMAD.WIDE R4, R24, 0x4, R4 ;  /* 0x0000000418047825 */ /* 0x004fcc00078e0204 */
[----:B------:R-:W2:Y:S01]  /*0120*/  LDG.E.EL.128 R4, desc[UR4][R4.64] ;  /* 0x0000000404047981 */ /* 0x000ea2000c2e1d00 */
[----:B----4-:R-:W-:-:S04]  /*0130*/  IMAD.WIDE R16, R24, 0x4, R16 ;  /* 0x0000000418107825 */ /* 0x010fc800078e0210 */
[----:B-----5:R-:W-:Y:S02]  /*0140*/  IMAD.WIDE R22, R0, 0x4, R22 ;  /* 0x0000000400167825 */ /* 0x020fe400078e0216 */
[----:B------:R-:W3:Y:S02]  /*0150*/  LDG.E.EL.128 R16, desc[UR4][R16.64] ;  /* 0x0000000410107981 */ /* 0x000ee4000c2e1d00 */
[C---:B0-----:R-:W-:Y:S02]  /*0160*/  IMAD.WIDE R20, R24.reuse, 0x4, R20 ;  /* 0x0000000418147825 */ /* 0x041fe400078e0214 */
[----:B------:R-:W3:Y:S02]  /*0170*/  LDG.E.128 R12, desc[UR4][R22.64+0x800] ;  /* 0x00080004160c7981 */ /* 0x000ee4000c1e1d00 */
[----:B-1----:R-:W-:-:S04]  /*0180*/  IMAD.WIDE R24, R24, 0x4, R8 ;  /* 0x0000000418187825 */ /* 0x002fc800078e0208 */
[----:B--2---:R-:W-:Y:S01]  /*0190*/  FADD R2, R4, 9.9999997473787516356e-06 ;  /* 0x3727c5ac04027421 */ /* 0x004fe20000000000 */
[----:B------:R-:W-:Y:S01]  /*01a0*/  FADD R3, R5, 9.9999997473787516356e-06 ;  /* 0x3727c5ac05037421 */ /* 0x000fe20000000000 */
[----:B------:R-:W-:Y:S02]  /*01b0*/  FADD R6, R6, 9.9999997473787516356e-06 ;  /* 0x3727c5ac06067421 */ /* 0x000fe40000000000 */
[----:B------:R0:W1:Y:S08]  /*01c0*/  MUFU.SQRT R10, R2 ;  /* 0x00000002000a7308 */ /* 0x0000700000002000 */
[----:B------:R-:W2:Y:S01]  /*01d0*/  MUFU.SQRT R26, R3 ;  /* 0x00000003001a7308 */ /* 0x000ea20000002000 */
[----:B0-----:R-:W-:Y:S01]  /*01e0*/  HFMA2.MMA R2, -RZ, RZ, 1.625, 0 ;  /* 0x3e800000ff027435 */ /* 0x001fe200000001ff */
[----:B-1----:R-:W-:-:S06]  /*01f0*/  FSETP.GT.AND P0, PT, R10, 8.50705917302346158658e+37, PT ;  /* 0x7e8000000a00780b */ /* 0x002fcc0003f04000 */
[----:B------:R-:W0:Y:S01]  /*0200*/  MUFU.SQRT R6, R6 ;  /* 0x0000000600067308 */ /* 0x000e220000002000 */
[----:B------:R-:W-:Y:S02]  /*0210*/  FSETP.GEU.AND P3, PT, R10, 1.175494350822287508e-38, PT ;  /* 0x008000000a00780b */ /* 0x000fe40003f6e000 */
[C---:B--2---:R-:W-:Y:S02]  /*0220*/  FSETP.GT.AND P1, PT, R26.reuse, 8.50705917302346158658e+37, PT ;  /* 0x7e8000001a00780b */ /* 0x044fe40003f24000 */
[----:B------:R-:W-:Y:S02]  /*0230*/  FSETP.GEU.AND P4, PT, R26, 1.175494350822287508e-38, PT ;  /* 0x008000001a00780b */ /* 0x000fe40003f8e000 */
[----:B------:R-:W-:Y:S01]  /*0240*/  @P0 FMUL R10, R10, 0.25 ;  /* 0x3e8000000a0a0820 */ /* 0x000fe20000400000 */
[----:B0-----:R-:W-:-:S06]  /*0250*/  FSETP.GT.AND P2, PT, R6, 8.50705917302346158658e+37, PT ;  /* 0x7e8000000600780b */ /* 0x001fcc0003f44000 */
[----:B------:R-:W-:Y:S01]  /*0260*/  @!P3 FMUL R10, R10, 16777216 ;  /* 0x4b8000000a0ab820 */ /* 0x000fe20000400000 */
[----:B------:R-:W-:Y:S01]  /*0270*/  FSETP.GEU.AND P5, PT, R6, 1.175494350822287508e-38, PT ;  /* 0x008000000600780b */ /* 0x000fe20003fae000 */
[----:B------:R-:W-:Y:S02]  /*0280*/  @P1 FMUL R26, R26, 0.25 ;  /* 0x3e8000001a1a1820 */ /* 0x000fe40000400000 */
[----:B------:R0:W-:Y:S02]  /*0290*/  MUFU.RCP R3, R10 ;  /* 0x0000000a00037308 */ /* 0x0001e40000001000 */
[----:B------:R-:W-:Y:S01]  /*02a0*/  @!P4 FMUL R26, R26, 16777216 ;  /* 0x4b8000001a1ac820 */ /* 0x000fe20000400000 */
[----:B------:R-:W-:Y:S01]  /*02b0*/  FSEL R27, R2, 1, P1 ;  /* 0x3f800000021b7808 */ /* 0x000fe20000800000 */
[----:B------:R-:W-:-:S04]  /*02c0*/  @P2 FMUL R6, R6, 0.25 ;  /* 0x3e80000006062820 */ /* 0x000fc80000400000 */
[----:B------:R1:W2:Y:S01]  /*02d0*/  MUFU.RCP R4, R26 ;  /* 0x0000001a00047308 */ /* 0x0002a20000001000 */
[----:B0-----:R-:W4:Y:S01]  /*02e0*/  LDG.E.128 R8, desc[UR4][R22.64] ;  /* 0x0000000416087981 */ /* 0x001f22000c1e1d00 */
[----:B------:R-:W-:Y:S01]  /*02f0*/  @!P4 FMUL R27, R27, 16777216 ;  /* 0x4b8000001b1bc820 */ /* 0x000fe20000400000 */
[----:B------:R-:W-:Y:S01]  /*0300*/  @!P5 FMUL R6, R6, 16777216 ;  /* 0x4b8000000606d820 */ /* 0x000fe20000400000 */
[----:B------:R-:W-:-:S04]  /*0310*/  FADD R7, R7, 9.9999997473787516356e-06 ;  /* 0x3727c5ac07077421 */ /* 0x000fc80000000000 */
[----:B------:R-:W-:Y:S01]  /*0320*/  MUFU.RCP R5, R6 ;  /* 0x0000000600057308 */ /* 0x000fe20000001000 */
[----:B-1----:R-:W-:Y:S01]  /*0330*/  FSEL R26, R2, 1, P0 ;  /* 0x3f800000021a7808 */ /* 0x002fe20000000000 */
[----:B------:R-:W5:Y:S04]  /*0340*/  LDG.E.EL.128 R20, desc[UR4][R20.64] ;  /* 0x0000000414147981 */ /* 0x000f68000c2e1d00 */
[----:B------:R-:W-:Y:S01]  /*0350*/  @!P3 FMUL R26, R26, 16777216 ;  /* 0x4b8000001a1ab820 */ /* 0x000fe20000400000 */
[----:B--2---:R-:W-:-:S03]  /*0360*/  FMUL R4, R4, R27 ;  /* 0x0000001b04047220 */ /* 0x004fc60000400000 */
[----:B------:R-:W-:Y:S02]  /*0370*/  FMUL R3, R3, R26 ;  /* 0x0000001a03037220 */ /* 0x000fe40000400000 */
[----:B------:R-:W5:Y:S01]  /*0380*/  LDG.E.EL.128 R24, desc[UR4][R24.64] ;  /* 0x0000000418187981 */ /* 0x000f62000c2e1d00 */
[----:B------:R-:W0:Y:S02]  /*0390*/  MUFU.SQRT R6, R7 ;  /* 0x0000000700067308 */ /* 0x000e240000002000 */
[C---:B0-----:R-:W-:Y:S02]  /*03a0*/  FSETP.GT.AND P0, PT, R6.reuse, 8.50705917302346158658e+37, PT ;  /* 0x7e8000000600780b */ /* 0x041fe40003f04000 */
[----:B------:R-:W-:-:S11]  /*03b0*/  FSETP.GEU.AND P1, PT, R6, 1.175494350822287508e-38, PT ;  /* 0x008000000600780b */ /* 0x000fd60003f2e000 */
[----:B------:R-:W-:-:S04]  /*03c0*/  @P0 FMUL R6, R6, 0.25 ;  /* 0x3e80000006060820 */ /* 0x000fc80000400000 */
[----:B------:R-:W-:-:S06]  /*03d0*/  @!P1 FMUL R6, R6, 16777216 ;  /* 0x4b80000006069820 */ /* 0x000fcc0000400000 */
[----:B------:R-:W0:Y:S01]  /*03e0*/  MUFU.RCP R6, R6 ;  /* 0x0000000600067308 */ /* 0x000e220000001000 */
[C---:B------:R-:W-:Y:S02]  /*03f0*/  FSEL R29, R2.reuse, 1, P0 ;  /* 0x3f800000021d7808 */ /* 0x040fe40000000000 */
[----:B------:R-:W-:-:S03]  /*0400*/  FSEL R28, R2, 1, P2 ;  /* 0x3f800000021c7808 */ /* 0x000fc60001000000 */
[----:B------:R-:W-:Y:S01]  /*0410*/  @!P1 FMUL R29, R29, 16777216 ;  /* 0x4b8000001d1d9820 */ /* 0x000fe20000400000 */
[----:B---3--:R-:W-:Y:S01]  /*0420*/  FADD R15, R15, -R19 ;  /* 0x800000130f0f7221 */ /* 0x008fe20000000000 */
[----:B------:R-:W-:Y:S01]  /*0430*/  @!P5 FMUL R28, R28, 16777216 ;  /* 0x4b8000001c1cd820 */ /* 0x000fe20000400000 */
[----:B------:R-:W-:Y:S01]  /*0440*/  FADD R14, R14, -R18 ;  /* 0x800000120e0e7221 */ /* 0x000fe20000000000 */
[----:B0-----:R-:W-:Y:S02]  /*0450*/  FMUL R2, R6, R29 ;  /* 0x0000001d06027220 */ /* 0x001fe40000400000 */
[----:B------:R-:W-:Y:S01]  /*0460*/  FMUL R5, R5, R28 ;  /* 0x0000001c05057220 */ /* 0x000fe20000400000 */
[----:B------:R-:W-:Y:S01]  /*0470*/  FADD R13, R13, -R17 ;  /* 0x800000110d0d7221 */ /* 0x000fe20000000000 */
[----:B------:R-:W-:Y:S01]  /*0480*/  FADD R12, R12, -R16 ;  /* 0x800000100c0c7221 */ /* 0x000fe20000000000 */
[----:B----4-:R-:W-:Y:S01]  /*0490*/  FADD R11, R11, -R19 ;  /* 0x800000130b0b7221 */ /* 0x010fe20000000000 */
[----:B------:R-:W-:-:S03]  /*04a0*/  FADD R10, R10, -R18 ;  /* 0x800000120a0a7221 */ /* 0x000fc60000000000 */
[C---:B------:R-:W-:Y:S01]  /*04b0*/  FMUL R6, R2.reuse, R11 ;  /* 0x0000000b02067220 */ /* 0x040fe20000400000 */
[----:B------:R-:W-:Y:S01]  /*04c0*/  FMUL R2, R2, R15 ;  /* 0x0000000f02027220 */ /* 0x000fe20000400000 */
[C---:B------:R-:W-:Y:S01]  /*04d0*/  FMUL R7, R5.reuse, R10 ;  /* 0x0000000a05077220 */ /* 0x040fe20000400000 */
[----:B------:R-:W-:Y:S01]  /*04e0*/  FMUL R11, R5, R14 ;  /* 0x0000000e050b7220 */ /* 0x000fe20000400000 */
[----:B------:R-:W-:Y:S01]  /*04f0*/  FADD R8, R8, -R16 ;  /* 0x8000001008087221 */ /* 0x000fe20000000000 */
[----:B------:R-:W-:Y:S01]  /*0500*/  FADD R9, R9, -R17 ;  /* 0x8000001109097221 */ /* 0x000fe20000000000 */
[----:B-----5:R-:W-:Y:S02]  /*0510*/  FFMA R5, R23, R2, R27 ;  /* 0x0000000217057223 */ /* 0x020fe4000000001b */
[----:B------:R-:W-:-:S03]  /*0520*/  FMUL R17, R3, R8 ;  /* 0x0000000803117220 */ /* 0x000fc60000400000 */
[----:B------:R-:W-:Y:S01]  /*0530*/  FSETP.GT.AND P6, PT, R5, RZ, PT ;  /* 0x000000ff0500720b */ /* 0x000fe20003fc4000 */
[C---:B------:R-:W-:Y:S01]  /*0540*/  FMUL R8, R4.reuse, R13 ;  /* 0x0000000d04087220 */ /* 0x040fe20000400000 */
[----:B------:R-:W-:Y:S01]  /*0550*/  FMUL R10, R4, R9 ;  /* 0x00000009040a7220 */ /* 0x000fe20000400000 */
[----:B------:R-:W-:Y:S01]  /*0560*/  FMUL R15, R3, R12 ;  /* 0x0000000c030f7220 */ /* 0x000fe20000400000 */
[----:B------:R-:W-:Y:S01]  /*0570*/  FFMA R4, R20, R17, R24 ;  /* 0x0000001114047223 */ /* 0x000fe20000000018 */
[C-C-:B------:R-:W-:Y:S01]  /*0580*/  FFMA R8, R21.reuse, R8, R25.reuse ;  /* 0x0000000815087223 */ /* 0x140fe20000000019 */
[----:B------:R-:W-:Y:S01]  /*0590*/  FFMA R12, R22, R11, R26 ;  /* 0x0000000b160c7223 */ /* 0x000fe2000000001a */
[----:B------:R-:W-:Y:S01]  /*05a0*/  FFMA R9, R21, R10, R25 ;  /* 0x0000000a15097223 */ /* 0x000fe20000000019 */
[----:B------:R-:W-:Y:S01]  /*05b0*/  FFMA R20, R20, R15, R24 ;  /* 0x0000000f14147223 */ /* 0x000fe20000000018 */
[----:B------:R-:W-:Y:S01]  /*05c0*/  FFMA R11, R23, R6, R27 ;  /* 0x00000006170b7223 */ /* 0x000fe2000000001b */
[----:B------:R-:W-:Y:S01]  /*05d0*/  FFMA R10, R22, R7, R26 ;  /* 0x00000007160a7223 */ /* 0x000fe2000000001a */
[----:B------:R-:W0:Y:S01]  /*05e0*/  LDC.64 R2, c[0x0][0x210] ;  /* 0x00008400ff027b82 */ /* 0x000e220000000a00 */
[----:B------:R-:W-:Y:S01]  /*05f0*/  FSETP.GT.AND P4, PT, R8, RZ, PT ;  /* 0x000000ff0800720b */ /* 0x000fe20003f84000 */
[----:B------:R-:W-:Y:S01]  /*0600*/  @!P6 FMUL R5, R5, 0.0099999997764825820923 ;  /* 0x3c23d70a0505e820 */ /* 0x000fe20000400000 */
[----:B------:R-:W-:-:S02]  /*0610*/  FSETP.GT.AND P6, PT, R4, RZ, PT ;  /* 0x000000ff0400720b */ /* 0x000fc40003fc4000 */
[----:B------:R-:W-:Y:S02]  /*0620*/  FSETP.GT.AND P5, PT, R12, RZ, PT ;  /* 0x000000ff0c00720b */ /* 0x000fe40003fa4000 */
[----:B------:R-:W-:Y:S02]  /*0630*/  FSETP.GT.AND P3, PT, R20, RZ, PT ;  /* 0x000000ff1400720b */ /* 0x000fe40003f64000 */
[----:B------:R-:W-:Y:S02]  /*0640*/  FSETP.GT.AND P2, PT, R11, RZ, PT ;  /* 0x000000ff0b00720b */ /* 0x000fe40003f44000 */
[----:B------:R-:W-:Y:S02]  /*0650*/  FSETP.GT.AND P1, PT, R10, RZ, PT ;  /* 0x000000ff0a00720b */ /* 0x000fe40003f24000 */
[----:B------:R-:W-:Y:S01]  /*0660*/  FSETP.GT.AND P0, PT, R9, RZ, PT ;  /* 0x000000ff0900720b */ /* 0x000fe20003f04000 */
[----:B------:R-:W-:Y:S02]  /*0670*/  @!P4 FMUL R8, R8, 0.0099999997764825820923 ;  /* 0x3c23d70a0808c820 */ /* 0x000fe40000400000 */
[----:B------:R-:W-:Y:S01]  /*0680*/  @!P6 FMUL R4, R4, 0.0099999997764825820923 ;  /* 0x3c23d70a0404e820 */ /* 0x000fe20000400000 */
[----:B------:R-:W-:Y:S01]  /*0690*/  FSETP.GEU.AND P6, PT, R5, RZ, PT ;  /* 0x000000ff0500720b */ /* 0x000fe20003fce000 */
[----:B------:R-:W-:-:S02]  /*06a0*/  @!P5 FMUL R12, R12, 0.0099999997764825820923 ;  /* 0x3c23d70a0c0cd820 */ /* 0x000fc40000400000 */
[----:B------:R-:W-:Y:S02]  /*06b0*/  @!P3 FMUL R20, R20, 0.0099999997764825820923 ;  /* 0x3c23d70a1414b820 */ /* 0x000fe40000400000 */
[----:B------:R-:W-:Y:S02]  /*06c0*/  @!P2 FMUL R11, R11, 0.0099999997764825820923 ;  /* 0x3c23d70a0b0ba820 */ /* 0x000fe40000400000 */
[----:B------:R-:W-:Y:S02]  /*06d0*/  @!P1 FMUL R10, R10, 0.0099999997764825820923 ;  /* 0x3c23d70a0a0a9820 */ /* 0x000fe40000400000 */
[----:B------:R-:W-:Y:S01]  /*06e0*/  @!P0 FMUL R9, R9, 0.0099999997764825820923 ;  /* 0x3c23d70a09098820 */ /* 0x000fe20000400000 */
[----:B------:R-:W-:Y:S02]  /*06f0*/  FSETP.GEU.AND P4, PT, R8, RZ, PT ;  /* 0x000000ff0800720b */ /* 0x000fe40003f8e000 */
[----:B------:R-:W-:Y:S02]  /*0700*/  SEL R7, R5, RZ, P6 ;  /* 0x000000ff05077207 */ /* 0x000fe40003000000 */
[----:B------:R-:W-:-:S02]  /*0710*/  FSETP.GEU.AND P6, PT, R4, RZ, PT ;  /* 0x000000ff0400720b */ /* 0x000fc40003fce000 */
[----:B------:R-:W-:Y:S02]  /*0720*/  FSETP.GEU.AND P5, PT, R12, RZ, PT ;  /* 0x000000ff0c00720b */ /* 0x000fe40003fae000 */
[----:B------:R-:W-:Y:S02]  /*0730*/  FSETP.GEU.AND P0, PT, R20, RZ, PT ;  /* 0x000000ff1400720b */ /* 0x000fe40003f0e000 */
[----:B------:R-:W-:Y:S02]  /*0740*/  FSETP.GEU.AND P3, PT, R11, RZ, PT ;  /* 0x000000ff0b00720b */ /* 0x000fe40003f6e000 */
[----:B------:R-:W-:Y:S02]  /*0750*/  FSETP.GEU.AND P2, PT, R10, RZ, PT ;  /* 0x000000ff0a00720b */ /* 0x000fe40003f4e000 */
[----:B------:R-:W-:Y:S02]  /*0760*/  FSETP.GEU.AND P1, PT, R9, RZ, PT ;  /* 0x000000ff0900720b */ /* 0x000fe40003f2e000 */
[----:B------:R-:W-:Y:S01]  /*0770*/  SEL R5, R8, RZ, P4 ;  /* 0x000000ff08057207 */ /* 0x000fe20002000000 */
[----:B0-----:R-:W-:Y:S01]  /*0780*/  IMAD.WIDE R2, R0, 0x4, R2 ;  /* 0x0000000400027825 */ /* 0x001fe200078e0202 */
[----:B------:R-:W-:-:S02]  /*0790*/  SEL R8, R4, RZ, P6 ;  /* 0x000000ff04087207 */ /* 0x000fc40003000000 */
[----:B------:R-:W-:Y:S02]  /*07a0*/  SEL R6, R12, RZ, P5 ;  /* 0x000000ff0c067207 */ /* 0x000fe40002800000 */
[----:B------:R-:W-:Y:S02]  /*07b0*/  SEL R11, R11, RZ, P3 ;  /* 0x000000ff0b0b7207 */ /* 0x000fe40001800000 */
[----:B------:R-:W-:Y:S02]  /*07c0*/  SEL R10, R10, RZ, P2 ;  /* 0x000000ff0a0a7207 */ /* 0x000fe40001000000 */
[----:B------:R-:W-:Y:S02]  /*07d0*/  SEL R9, R9, RZ, P1 ;  /* 0x000000ff09097207 */ /* 0x000fe40000800000 */
[----:B------:R-:W-:-:S03]  /*07e0*/  SEL R4, R20, RZ, P0 ;  /* 0x000000ff14047207 */ /* 0x000fc60000000000 */
[----:B------:R-:W-:Y:S04]  /*07f0*/  STG.E.128 desc[UR4][R2.64], R8 ;  /* 0x0000000802007986 */ /* 0x000fe8000c101d04 */
[----:B------:R-:W-:Y:S01]  /*0800*/  STG.E.128 desc[UR4][R2.64+0x800], R4 ;  /* 0x0008000402007986 */ /* 0x000fe2000c101d04 */
[----:B------:R-:W-:Y:S05]  /*0810*/  EXIT ;  /* 0x000000000000794d */ /* 0x000fea0003800000 */
.L_x_0:
[----:B------:R-:W-:-:S00]  /*0820*/  BRA `(.L_x_0) ;  /* 0xfffffffc00fc7947 */ /* 0x000fc0000383ffff */
[----:B------:R-:W-:-:S00]  /*0830*/  NOP ;  /* 0x0000000000007918 */ /* 0x000fc00000000000 */
        /* <DEDUP_REMOVED lines=12> */
.L_x_1:


//--------------------- .nv.global.init           --------------------------
	.section	.nv.global.init,"aw",@progbits
.nv.global.init:
	.type		_$_str,@object
	.size		_$_str,(_$_str_$_2 - _$_str)
_$_str:
        /*0000*/ 	.byte	0x5f, 0x5f, 0x43, 0x55, 0x44, 0x41, 0x5f, 0x46, 0x54, 0x5a, 0x00
	.type		_$_str_$_2,@object
	.size		_$_str_$_2,(.L_1 - _$_str_$_2)
_$_str_$_2:
        /*000b*/ 	.byte	0x5f, 0x5f, 0x43, 0x55, 0x44, 0x41, 0x5f, 0x50, 0x52, 0x45, 0x43, 0x5f, 0x53, 0x51, 0x52, 0x54
        /*001b*/ 	.byte	0x00
.L_1:


//--------------------- .nv.constant0.triton_poi_fused__native_batch_norm_legit_no_training_leaky_relu_relu_8 --------------------------
	.section	.nv.constant0.triton_poi_fused__native_batch_norm_legit_no_training_leaky_relu_relu_8,"a",@progbits
	.sectionflags	@""
	.align	4
.nv.constant0.triton_poi_fused__native_batch_norm_legit_no_training_leaky_relu_relu_8:
	.zero		580
